//
// Generated by NVIDIA NVVM Compiler
//
// Compiler Build ID: CL-36424714
// Cuda compilation tools, release 13.0, V13.0.88
// Based on NVVM 20.0.0
//

.version 9.0
.target sm_100
.address_size 64

	// .globl	_Z5loop2PKfS0_Pfi

.visible .entry _Z5loop2PKfS0_Pfi(
	.param .u64 .ptr .align 1 _Z5loop2PKfS0_Pfi_param_0,
	.param .u64 .ptr .align 1 _Z5loop2PKfS0_Pfi_param_1,
	.param .u64 .ptr .align 1 _Z5loop2PKfS0_Pfi_param_2,
	.param .u32 _Z5loop2PKfS0_Pfi_param_3
)
{
	.reg .pred 	%p<3>;
	.reg .b32 	%r<11>;
	.reg .b32 	%f<6>;
	.reg .b64 	%rd<9>;

	ld.param.u64 	%rd3, [_Z5loop2PKfS0_Pfi_param_0];
	ld.param.u64 	%rd4, [_Z5loop2PKfS0_Pfi_param_2];
	ld.param.u32 	%r6, [_Z5loop2PKfS0_Pfi_param_3];
	mov.u32 	%r7, %ctaid.x;
	mov.u32 	%r1, %ntid.x;
	mov.u32 	%r8, %tid.x;
	mad.lo.s32 	%r10, %r7, %r1, %r8;
	setp.ge.s32 	%p1, %r10, %r6;
	@%p1 bra 	$L__BB0_3;
	cvta.to.global.u64 	%rd5, %rd4;
	mul.wide.s32 	%rd6, %r10, 4;
	add.s64 	%rd1, %rd5, %rd6;
	ld.global.f32 	%f5, [%rd1];
	mov.u32 	%r9, %nctaid.x;
	mul.lo.s32 	%r3, %r1, %r9;
	cvta.to.global.u64 	%rd2, %rd3;
$L__BB0_2:
	.pragma "nounroll";
	mul.wide.s32 	%rd7, %r10, 4;
	add.s64 	%rd8, %rd2, %rd7;
	ld.global.f32 	%f4, [%rd8];
	add.f32 	%f5, %f4, %f5;
	st.global.f32 	[%rd1], %f5;
	add.s32 	%r10, %r10, %r3;
	setp.lt.s32 	%p2, %r10, %r6;
	@%p2 bra 	$L__BB0_2;
$L__BB0_3:
	ret;

}


// ===== COMPILED SASS (sm_100) =====

	.target	sm_100

	.elftype	@"ET_EXEC"


//--------------------- .note.nv.tkinfo           --------------------------
	.section	.note.nv.tkinfo,"",@"SHT_NOTE"
	.sectionflags	@"SHF_NOTE_NV_TKINFO"
	.tkinfo
        /*0018*/ 	.word	0x00000002
        /*0030*/ 	.string	""
        /*0030*/ 	.string	"ptxas"
        /*0030*/ 	.string	"Cuda compilation tools, release 13.0, V13.0.88"
        /*0030*/ 	.string	"Build cuda_13.0.r13.0/compiler.36424714_0"
        /*0030*/ 	.string	"-arch sm_100 -m 64 "



//--------------------- .note.nv.cuinfo           --------------------------
	.section	.note.nv.cuinfo,"",@"SHT_NOTE"
	.sectionflags	@"SHF_NOTE_NV_CUINFO"
        /*0018*/ 	.short	0x0002
        /*001a*/ 	.short	0x0064
        /*001c*/ 	.short	0x0082
	.zero		2


//--------------------- .nv.info                  --------------------------
	.section	.nv.info,"",@"SHT_CUDA_INFO"
	.align	4


	//----- nvinfo : EIATTR_REGCOUNT
	.align		4
        /*0000*/ 	.byte	0x04, 0x2f
        /*0002*/ 	.short	(.L_1 - .L_0)
	.align		4
.L_0:
        /*0004*/ 	.word	index@(_Z5loop2PKfS0_Pfi)
        /*0008*/ 	.word	0x0000000e


	//----- nvinfo : EIATTR_FRAME_SIZE
	.align		4
.L_1:
        /*000c*/ 	.byte	0x04, 0x11
        /*000e*/ 	.short	(.L_3 - .L_2)
	.align		4
.L_2:
        /*0010*/ 	.word	index@(_Z5loop2PKfS0_Pfi)
        /*0014*/ 	.word	0x00000000


	//----- nvinfo : EIATTR_MIN_STACK_SIZE
	.align		4
.L_3:
        /*0018*/ 	.byte	0x04, 0x12
        /*001a*/ 	.short	(.L_5 - .L_4)
	.align		4
.L_4:
        /*001c*/ 	.word	index@(_Z5loop2PKfS0_Pfi)
        /*0020*/ 	.word	0x00000000
.L_5:


//--------------------- .nv.compat                --------------------------
	.section	.nv.compat,"",@"SHT_CUDA_COMPAT_INFO"
	.align	4
        /*0000*/ 	.byte	0x02, 0x09, 0x00, 0x00, 0x02, 0x02, 0x01, 0x00, 0x02, 0x05, 0x05, 0x00, 0x03, 0x07, 0x01, 0x01
        /*0010*/ 	.byte	0x02, 0x03, 0x00, 0x00, 0x02, 0x06, 0x01, 0x00, 0x04, 0x0b, 0x08, 0x00, 0x09, 0x00, 0x00, 0x00
        /*0020*/ 	.byte	0x00, 0x00, 0x00, 0x00


//--------------------- .nv.info._Z5loop2PKfS0_Pfi --------------------------
	.section	.nv.info._Z5loop2PKfS0_Pfi,"",@"SHT_CUDA_INFO"
	.sectionflags	@""
	.align	4


	//----- nvinfo : EIATTR_CUDA_API_VERSION
	.align		4
        /*0000*/ 	.byte	0x04, 0x37
        /*0002*/ 	.short	(.L_7 - .L_6)
.L_6:
        /*0004*/ 	.word	0x00000082


	//----- nvinfo : EIATTR_KPARAM_INFO
	.align		4
.L_7:
        /*0008*/ 	.byte	0x04, 0x17
        /*000a*/ 	.short	(.L_9 - .L_8)
.L_8:
        /*000c*/ 	.word	0x00000000
        /*0010*/ 	.short	0x0003
        /*0012*/ 	.short	0x0018
        /*0014*/ 	.byte	0x00, 0xf0, 0x11, 0x00


	//----- nvinfo : EIATTR_KPARAM_INFO
	.align		4
.L_9:
        /*0018*/ 	.byte	0x04, 0x17
        /*001a*/ 	.short	(.L_11 - .L_10)
.L_10:
        /*001c*/ 	.word	0x00000000
        /*0020*/ 	.short	0x0002
        /*0022*/ 	.short	0x0010
        /*0024*/ 	.byte	0x00, 0xf5, 0x21, 0x00


	//----- nvinfo : EIATTR_KPARAM_INFO
	.align		4
.L_11:
        /*0028*/ 	.byte	0x04, 0x17
        /*002a*/ 	.short	(.L_13 - .L_12)
.L_12:
        /*002c*/ 	.word	0x00000000
        /*0030*/ 	.short	0x0001
        /*0032*/ 	.short	0x0008
        /*0034*/ 	.byte	0x00, 0xf5, 0x21, 0x00


	//----- nvinfo : EIATTR_KPARAM_INFO
	.align		4
.L_13:
        /*0038*/ 	.byte	0x04, 0x17
        /*003a*/ 	.short	(.L_15 - .L_14)
.L_14:
        /*003c*/ 	.word	0x00000000
        /*0040*/ 	.short	0x0000
        /*0042*/ 	.short	0x0000
        /*0044*/ 	.byte	0x00, 0xf5, 0x21, 0x00


	//----- nvinfo : EIATTR_SPARSE_MMA_MASK
	.align		4
.L_15:
        /*0048*/ 	.byte	0x03, 0x50
        /*004a*/ 	.short	0x0000


	//----- nvinfo : EIATTR_MAXREG_COUNT
	.align		4
        /*004c*/ 	.byte	0x03, 0x1b
        /*004e*/ 	.short	0x00ff


	//----- nvinfo : EIATTR_MERCURY_ISA_VERSION
	.align		4
        /*0050*/ 	.byte	0x03, 0x5f
        /*0052*/ 	.short	0x0101


	//----- nvinfo : EIATTR_VRC_CTA_INIT_COUNT
	.align		4
        /*0054*/ 	.byte	0x02, 0x4a
	.zero		1
	.zero		1


	//----- nvinfo : EIATTR_EXIT_INSTR_OFFSETS
	.align		4
        /*0058*/ 	.byte	0x04, 0x1c
        /*005a*/ 	.short	(.L_17 - .L_16)


	//   ....[0]....
.L_16:
        /*005c*/ 	.word	0x00000070


	//   ....[1]....
        /*0060*/ 	.word	0x00000160


	//----- nvinfo : EIATTR_CRS_STACK_SIZE
	.align		4
.L_17:
        /*0064*/ 	.byte	0x04, 0x1e
        /*0066*/ 	.short	(.L_19 - .L_18)
.L_18:
        /*0068*/ 	.word	0x00000000


	//----- nvinfo : EIATTR_CBANK_PARAM_SIZE
	.align		4
.L_19:
        /*006c*/ 	.byte	0x03, 0x19
        /*006e*/ 	.short	0x001c


	//----- nvinfo : EIATTR_PARAM_CBANK
	.align		4
        /*0070*/ 	.byte	0x04, 0x0a
        /*0072*/ 	.short	(.L_21 - .L_20)
	.align		4
.L_20:
        /*0074*/ 	.word	index@(.nv.constant0._Z5loop2PKfS0_Pfi)
        /*0078*/ 	.short	0x0380
        /*007a*/ 	.short	0x001c


	//----- nvinfo : EIATTR_SW_WAR
	.align		4
.L_21:
        /*007c*/ 	.byte	0x04, 0x36
        /*007e*/ 	.short	(.L_23 - .L_22)
.L_22:
        /*0080*/ 	.word	0x00000008
.L_23:


//--------------------- .nv.callgraph             --------------------------
	.section	.nv.callgraph,"",@"SHT_CUDA_CALLGRAPH"
	.align	4
	.sectionentsize	8
	.align		4
        /*0000*/ 	.word	0x00000000
	.align		4
        /*0004*/ 	.word	0xffffffff
	.align		4
        /*0008*/ 	.word	0x00000000
	.align		4
        /*000c*/ 	.word	0xfffffffe
	.align		4
        /*0010*/ 	.word	0x00000000
	.align		4
        /*0014*/ 	.word	0xfffffffd
	.align		4
        /*0018*/ 	.word	0x00000000
	.align		4
        /*001c*/ 	.word	0xfffffffc


//--------------------- .text._Z5loop2PKfS0_Pfi   --------------------------
	.section	.text._Z5loop2PKfS0_Pfi,"ax",@progbits
	.align	128
        .global         _Z5loop2PKfS0_Pfi
        .type           _Z5loop2PKfS0_Pfi,@function
        .size           _Z5loop2PKfS0_Pfi,(.L_x_2 - _Z5loop2PKfS0_Pfi)
        .other          _Z5loop2PKfS0_Pfi,@"STO_CUDA_ENTRY STV_DEFAULT"
_Z5loop2PKfS0_Pfi:
.text._Z5loop2PKfS0_Pfi:
[----:B------:R-:W-:Y:S01]  /*0000*/  LDC R1, c[0x0][0x37c] ;  /* 0x0000df00ff017b82 */ /* 0x000fe20000000800 */
[----:B------:R-:W0:Y:S07]  /*0010*/  S2R R0, SR_TID.X ;  /* 0x0000000000007919 */ /* 0x000e2e0000002100 */
[----:B------:R-:W0:Y:S01]  /*0020*/  S2UR UR4, SR_CTAID.X ;  /* 0x00000000000479c3 */ /* 0x000e220000002500 */
[----:B------:R-:W1:Y:S07]  /*0030*/  LDCU UR7, c[0x0][0x398] ;  /* 0x00007300ff0777ac */ /* 0x000e6e0008000800 */
[----:B------:R-:W0:Y:S02]  /*0040*/  LDC R9, c[0x0][0x360] ;  /* 0x0000d800ff097b82 */ /* 0x000e240000000800 */
[----:B0-----:R-:W-:-:S05]  /*0050*/  IMAD R0, R9, UR4, R0 ;  /* 0x0000000409007c24 */ /* 0x001fca000f8e0200 */
[----:B-1----:R-:W-:-:S13]  /*0060*/  ISETP.GE.AND P0, PT, R0, UR7, PT ;  /* 0x0000000700007c0c */ /* 0x002fda000bf06270 */
[----:B------:R-:W-:Y:S05]  /*0070*/  @P0 EXIT ;  /* 0x000000000000094d */ /* 0x000fea0003800000 */
[----:B------:R-:W0:Y:S01]  /*0080*/  LDC.64 R2, c[0x0][0x390] ;  /* 0x0000e400ff027b82 */ /* 0x000e220000000a00 */
[----:B------:R-:W1:Y:S01]  /*0090*/  LDCU.64 UR4, c[0x0][0x358] ;  /* 0x00006b00ff0477ac */ /* 0x000e620008000a00 */
[----:B------:R-:W2:Y:S06]  /*00a0*/  LDCU UR6, c[0x0][0x370] ;  /* 0x00006e00ff0677ac */ /* 0x000eac0008000800 */
[----:B------:R-:W3:Y:S01]  /*00b0*/  LDC.64 R4, c[0x0][0x380] ;  /* 0x0000e000ff047b82 */ /* 0x000ee20000000a00 */
[----:B0-----:R-:W-:-:S05]  /*00c0*/  IMAD.WIDE R6, R0, 0x4, R2 ;  /* 0x0000000400067825 */ /* 0x001fca00078e0202 */
[----:B-1----:R0:W5:Y:S01]  /*00d0*/  LDG.E R11, desc[UR4][R6.64] ;  /* 0x00000004060b7981 */ /* 0x002162000c1e1900 */
[----:B--2---:R-:W-:-:S07]  /*00e0*/  IMAD R9, R9, UR6, RZ ;  /* 0x0000000609097c24 */ /* 0x004fce000f8e02ff */
.L_x_0:
[----:B---3--:R-:W-:-:S06]  /*00f0*/  IMAD.WIDE R2, R0, 0x4, R4 ;  /* 0x0000000400027825 */ /* 0x008fcc00078e0204 */
[----:B------:R-:W2:Y:S01]  /*0100*/  LDG.E R2, desc[UR4][R2.64] ;  /* 0x0000000402027981 */ /* 0x000ea2000c1e1900 */
[----:B------:R-:W-:-:S04]  /*0110*/  IADD3 R0, PT, PT, R9, R0, RZ ;  /* 0x0000000009007210 */ /* 0x000fc80007ffe0ff */
[----:B------:R-:W-:Y:S01]  /*0120*/  ISETP.GE.AND P0, PT, R0, UR7, PT ;  /* 0x0000000700007c0c */ /* 0x000fe2000bf06270 */
[----:B-12--5:R-:W-:-:S05]  /*0130*/  FADD R11, R2, R11 ;  /* 0x0000000b020b7221 */ /* 0x026fca0000000000 */
[----:B------:R1:W-:Y:S07]  /*0140*/  STG.E desc[UR4][R6.64], R11 ;  /* 0x0000000b06007986 */ /* 0x0003ee000c101904 */
[----:B------:R-:W-:Y:S05]  /*0150*/  @!P0 BRA `(.L_x_0) ;  /* 0xfffffffc00e48947 */ /* 0x000fea000383ffff */
[----:B------:R-:W-:Y:S05]  /*0160*/  EXIT ;  /* 0x000000000000794d */ /* 0x000fea0003800000 */
.L_x_1:
[----:B------:R-:W-:-:S00]  /*0170*/  BRA `(.L_x_1) ;  /* 0xfffffffc00fc7947 */ /* 0x000fc0000383ffff */
[----:B------:R-:W-:-:S00]  /*0180*/  NOP ;  /* 0x0000000000007918 */ /* 0x000fc00000000000 */
[----:B------:R-:W-:-:S00]  /*0190*/  NOP ;  /* 0x0000000000007918 */ /* 0x000fc00000000000 */
[----:B------:R-:W-:-:S00]  /*01a0*/  NOP ;  /* 0x0000000000007918 */ /* 0x000fc00000000000 */
[----:B------:R-:W-:-:S00]  /*01b0*/  NOP ;  /* 0x0000000000007918 */ /* 0x000fc00000000000 */
[----:B------:R-:W-:-:S00]  /*01c0*/  NOP ;  /* 0x0000000000007918 */ /* 0x000fc00000000000 */
[----:B------:R-:W-:-:S00]  /*01d0*/  NOP ;  /* 0x0000000000007918 */ /* 0x000fc00000000000 */
[----:B------:R-:W-:-:S00]  /*01e0*/  NOP ;  /* 0x0000000000007918 */ /* 0x000fc00000000000 */
[----:B------:R-:W-:-:S00]  /*01f0*/  NOP ;  /* 0x0000000000007918 */ /* 0x000fc00000000000 */
.L_x_2:


//--------------------- .nv.shared.reserved.0     --------------------------
	.section	.nv.shared.reserved.0,"aw",@nobits
	.weak		__nv_reservedSMEM_offset_0_alias
	.size		__nv_reservedSMEM_offset_0_alias, 0, 64
	.other		__nv_reservedSMEM_offset_0_alias,@"STO_CUDA_RESERVED_SHARED STV_DEFAULT"
__nv_reservedSMEM_offset_0_alias:
	.zero		0
	.zero		64


//--------------------- .nv.constant0._Z5loop2PKfS0_Pfi --------------------------
	.section	.nv.constant0._Z5loop2PKfS0_Pfi,"a",@progbits
	.sectionflags	@""
	.align	4
.nv.constant0._Z5loop2PKfS0_Pfi:
	.zero		924


//--------------------- SYMBOLS --------------------------

	.type		.nv.reservedSmem.offset0,@object
	.size		.nv.reservedSmem.offset0,0x4
